	.headerflags	@"EF_CUDA_TEXMODE_UNIFIED EF_CUDA_64BIT_ADDRESS EF_CUDA_SM86 EF_CUDA_VIRTUAL_SM(EF_CUDA_SM86)"
	.elftype	@"ET_EXEC"


//--------------------- .nv.info                  --------------------------
	.section	.nv.info,"",@"SHT_CUDA_INFO"
	.align	4


	//----- nvinfo : EIATTR_REGCOUNT
	.align		4
        /*0000*/ 	.byte	0x04, 0x2f
        /*0002*/ 	.short	(.L_2 - .L_1)
	.align		4
.L_1:
        /*0004*/ 	.word	index@(triton_per_fused__to_copy_add_mul_native_layer_norm_7)
        /*0008*/ 	.word	0x00000016


	//----- nvinfo : EIATTR_MIN_STACK_SIZE
	.align		4
.L_2:
        /*000c*/ 	.byte	0x04, 0x12
        /*000e*/ 	.short	(.L_4 - .L_3)
	.align		4
.L_3:
        /*0010*/ 	.word	index@(triton_per_fused__to_copy_add_mul_native_layer_norm_7)
        /*0014*/ 	.word	0x00000000


	//----- nvinfo : EIATTR_FRAME_SIZE
	.align		4
.L_4:
        /*0018*/ 	.byte	0x04, 0x11
        /*001a*/ 	.short	(.L_6 - .L_5)
	.align		4
.L_5:
        /*001c*/ 	.word	index@(triton_per_fused__to_copy_add_mul_native_layer_norm_7)
        /*0020*/ 	.word	0x00000000


	//----- nvinfo : EIATTR_MIN_STACK_SIZE
	.align		4
.L_6:
        /*0024*/ 	.byte	0x04, 0x12
        /*0026*/ 	.short	(.L_8 - .L_7)
	.align		4
.L_7:
        /*0028*/ 	.word	index@(triton_per_fused__to_copy_add_mul_native_layer_norm_7)
        /*002c*/ 	.word	0x00000000
.L_8:


//--------------------- .nv.info.triton_per_fused__to_copy_add_mul_native_layer_norm_7 --------------------------
	.section	.nv.info.triton_per_fused__to_copy_add_mul_native_layer_norm_7,"",@"SHT_CUDA_INFO"
	.sectionflags	@""
	.align	4


	//----- nvinfo : EIATTR_CUDA_API_VERSION
	.align		4
        /*0000*/ 	.byte	0x04, 0x37
        /*0002*/ 	.short	(.L_10 - .L_9)
.L_9:
        /*0004*/ 	.word	0x0000007c


	//----- nvinfo : EIATTR_SW2861232_WAR
	.align		4
.L_10:
        /*0008*/ 	.byte	0x01, 0x35
	.zero		2


	//----- nvinfo : EIATTR_PARAM_CBANK
	.align		4
        /*000c*/ 	.byte	0x04, 0x0a
        /*000e*/ 	.short	(.L_12 - .L_11)
	.align		4
.L_11:
        /*0010*/ 	.word	index@(.nv.constant0.triton_per_fused__to_copy_add_mul_native_layer_norm_7)
        /*0014*/ 	.short	0x0160
        /*0016*/ 	.short	0x0030


	//----- nvinfo : EIATTR_CBANK_PARAM_SIZE
	.align		4
.L_12:
        /*0018*/ 	.byte	0x03, 0x19
        /*001a*/ 	.short	0x0030


	//----- nvinfo : EIATTR_KPARAM_INFO
	.align		4
        /*001c*/ 	.byte	0x04, 0x17
        /*001e*/ 	.short	(.L_14 - .L_13)
.L_13:
        /*0020*/ 	.word	0x00000000
        /*0024*/ 	.short	0x0006
        /*0026*/ 	.short	0x0028
        /*0028*/ 	.byte	0x00, 0xf4, 0x21, 0x00


	//----- nvinfo : EIATTR_KPARAM_INFO
	.align		4
.L_14:
        /*002c*/ 	.byte	0x04, 0x17
        /*002e*/ 	.short	(.L_16 - .L_15)
.L_15:
        /*0030*/ 	.word	0x00000000
        /*0034*/ 	.short	0x0005
        /*0036*/ 	.short	0x0024
        /*0038*/ 	.byte	0x00, 0xf0, 0x11, 0x00


	//----- nvinfo : EIATTR_KPARAM_INFO
	.align		4
.L_16:
        /*003c*/ 	.byte	0x04, 0x17
        /*003e*/ 	.short	(.L_18 - .L_17)
.L_17:
        /*0040*/ 	.word	0x00000000
        /*0044*/ 	.short	0x0004
        /*0046*/ 	.short	0x0020
        /*0048*/ 	.byte	0x00, 0xf0, 0x11, 0x00


	//----- nvinfo : EIATTR_KPARAM_INFO
	.align		4
.L_18:
        /*004c*/ 	.byte	0x04, 0x17
        /*004e*/ 	.short	(.L_20 - .L_19)
.L_19:
        /*0050*/ 	.word	0x00000000
        /*0054*/ 	.short	0x0003
        /*0056*/ 	.short	0x0018
        /*0058*/ 	.byte	0x00, 0xf4, 0x21, 0x00


	//----- nvinfo : EIATTR_KPARAM_INFO
	.align		4
.L_20:
        /*005c*/ 	.byte	0x04, 0x17
        /*005e*/ 	.short	(.L_22 - .L_21)
.L_21:
        /*0060*/ 	.word	0x00000000
        /*0064*/ 	.short	0x0002
        /*0066*/ 	.short	0x0010
        /*0068*/ 	.byte	0x00, 0xf4, 0x21, 0x00


	//----- nvinfo : EIATTR_KPARAM_INFO
	.align		4
.L_22:
        /*006c*/ 	.byte	0x04, 0x17
        /*006e*/ 	.short	(.L_24 - .L_23)
.L_23:
        /*0070*/ 	.word	0x00000000
        /*0074*/ 	.short	0x0001
        /*0076*/ 	.short	0x0008
        /*0078*/ 	.byte	0x00, 0xf4, 0x21, 0x00


	//----- nvinfo : EIATTR_KPARAM_INFO
	.align		4
.L_24:
        /*007c*/ 	.byte	0x04, 0x17
        /*007e*/ 	.short	(.L_26 - .L_25)
.L_25:
        /*0080*/ 	.word	0x00000000
        /*0084*/ 	.short	0x0000
        /*0086*/ 	.short	0x0000
        /*0088*/ 	.byte	0x00, 0xf4, 0x21, 0x00


	//----- nvinfo : EIATTR_MAXREG_COUNT
	.align		4
.L_26:
        /*008c*/ 	.byte	0x03, 0x1b
        /*008e*/ 	.short	0x00ff


	//----- nvinfo : EIATTR_COOP_GROUP_MASK_REGIDS
	.align		4
        /*0090*/ 	.byte	0x04, 0x29
        /*0092*/ 	.short	(.L_28 - .L_27)


	//   ....[0]....
.L_27:
        /*0094*/ 	.word	0xffffffff


	//   ....[1]....
        /*0098*/ 	.word	0xffffffff


	//   ....[2]....
        /*009c*/ 	.word	0xffffffff


	//   ....[3]....
        /*00a0*/ 	.word	0xffffffff


	//   ....[4]....
        /*00a4*/ 	.word	0xffffffff


	//   ....[5]....
        /*00a8*/ 	.word	0xffffffff


	//   ....[6]....
        /*00ac*/ 	.word	0xffffffff


	//   ....[7]....
        /*00b0*/ 	.word	0xffffffff


	//   ....[8]....
        /*00b4*/ 	.word	0xffffffff


	//   ....[9]....
        /*00b8*/ 	.word	0xffffffff


	//   ....[10]....
        /*00bc*/ 	.word	0xffffffff


	//   ....[11]....
        /*00c0*/ 	.word	0xffffffff


	//   ....[12]....
        /*00c4*/ 	.word	0xffffffff


	//   ....[13]....
        /*00c8*/ 	.word	0xffffffff


	//   ....[14]....
        /*00cc*/ 	.word	0xffffffff


	//   ....[15]....
        /*00d0*/ 	.word	0xffffffff


	//----- nvinfo : EIATTR_COOP_GROUP_INSTR_OFFSETS
	.align		4
.L_28:
        /*00d4*/ 	.byte	0x04, 0x28
        /*00d6*/ 	.short	(.L_30 - .L_29)


	//   ....[0]....
.L_29:
        /*00d8*/ 	.word	0x000001a0


	//   ....[1]....
        /*00dc*/ 	.word	0x000001c0


	//   ....[2]....
        /*00e0*/ 	.word	0x000001e0


	//   ....[3]....
        /*00e4*/ 	.word	0x00000200


	//   ....[4]....
        /*00e8*/ 	.word	0x00000230


	//   ....[5]....
        /*00ec*/ 	.word	0x00000290


	//   ....[6]....
        /*00f0*/ 	.word	0x000002b0


	//   ....[7]....
        /*00f4*/ 	.word	0x000002d0


	//   ....[8]....
        /*00f8*/ 	.word	0x000003d0


	//   ....[9]....
        /*00fc*/ 	.word	0x000003f0


	//   ....[10]....
        /*0100*/ 	.word	0x00000410


	//   ....[11]....
        /*0104*/ 	.word	0x00000430


	//   ....[12]....
        /*0108*/ 	.word	0x00000450


	//   ....[13]....
        /*010c*/ 	.word	0x000004b0


	//   ....[14]....
        /*0110*/ 	.word	0x000004e0


	//   ....[15]....
        /*0114*/ 	.word	0x00000500


	//----- nvinfo : EIATTR_EXIT_INSTR_OFFSETS
	.align		4
.L_30:
        /*0118*/ 	.byte	0x04, 0x1c
        /*011a*/ 	.short	(.L_32 - .L_31)


	//   ....[0]....
.L_31:
        /*011c*/ 	.word	0x00000660


	//   ....[1]....
        /*0120*/ 	.word	0x00000680


	//----- nvinfo : EIATTR_REQNTID
	.align		4
.L_32:
        /*0124*/ 	.byte	0x04, 0x10
        /*0126*/ 	.short	(.L_34 - .L_33)
.L_33:
        /*0128*/ 	.word	0x00000100
        /*012c*/ 	.word	0x00000001
        /*0130*/ 	.word	0x00000001
.L_34:


//--------------------- .nv.callgraph             --------------------------
	.section	.nv.callgraph,"",@"SHT_CUDA_CALLGRAPH"
	.align	4
	.sectionentsize	8
	.align		4
        /*0000*/ 	.word	0x00000000
	.align		4
        /*0004*/ 	.word	0xffffffff
	.align		4
        /*0008*/ 	.word	0x00000000
	.align		4
        /*000c*/ 	.word	0xfffffffe
	.align		4
        /*0010*/ 	.word	0x00000000
	.align		4
        /*0014*/ 	.word	0xfffffffd
	.align		4
        /*0018*/ 	.word	0x00000000
	.align		4
        /*001c*/ 	.word	0xfffffffc


//--------------------- .nv.rel.action            --------------------------
	.section	.nv.rel.action,"",@"SHT_CUDA_RELOCINFO"
	.align	8
	.sectionentsize	8
        /*0000*/ 	.byte	0x73, 0x00, 0x00, 0x00, 0x00, 0x00, 0x00, 0x00, 0x00, 0x00, 0x00, 0x11, 0x25, 0x00, 0x05, 0x36


//--------------------- .nv.constant4             --------------------------
	.section	.nv.constant4,"a",@progbits
	.align	8
	.align		8
.nv.constant4:
        /*0000*/ 	.dword	_$_str


//--------------------- .nv.constant0.triton_per_fused__to_copy_add_mul_native_layer_norm_7 --------------------------
	.section	.nv.constant0.triton_per_fused__to_copy_add_mul_native_layer_norm_7,"a",@progbits
	.sectionflags	@""
	.align	4
.nv.constant0.triton_per_fused__to_copy_add_mul_native_layer_norm_7:
	.zero		400


//--------------------- .text.triton_per_fused__to_copy_add_mul_native_layer_norm_7 --------------------------
	.section	.text.triton_per_fused__to_copy_add_mul_native_layer_norm_7,"ax",@progbits
	.sectionflags	@"SHF_BARRIERS=1"
	.sectioninfo	@"SHI_REGISTERS=22"
	.align	128
        .global         triton_per_fused__to_copy_add_mul_native_layer_norm_7
        .type           triton_per_fused__to_copy_add_mul_native_layer_norm_7,@function
        .size           triton_per_fused__to_copy_add_mul_native_layer_norm_7,(.L_x_1 - triton_per_fused__to_copy_add_mul_native_layer_norm_7)
        .other          triton_per_fused__to_copy_add_mul_native_layer_norm_7,@"STO_CUDA_ENTRY STV_DEFAULT"
triton_per_fused__to_copy_add_mul_native_layer_norm_7:
.text.triton_per_fused__to_copy_add_mul_native_layer_norm_7:
[----:B------:R-:W-:Y:S02]  /*0000*/  MOV R1, c[0x0][0x28] ;  /* 0x00000a0000017a02 */ /* 0x000fe40000000f00 */
[----:B------:R-:W0:Y:S01]  /*0010*/  S2R R7, SR_TID.X ;  /* 0x0000000000077919 */ /* 0x000e220000002100 */
[----:B------:R-:W-:Y:S01]  /*0020*/  MOV R6, 0x2 ;  /* 0x0000000200067802 */ /* 0x000fe20000000f00 */
[----:B------:R-:W-:Y:S01]  /*0030*/  CS2R R2, SRZ ;  /* 0x0000000000027805 */ /* 0x000fe2000001ff00 */
[----:B------:R-:W-:Y:S01]  /*0040*/  ULDC.64 UR4, c[0x0][0x118] ;  /* 0x0000460000047ab9 */ /* 0x000fe20000000a00 */
[----:B------:R-:W1:Y:S01]  /*0050*/  S2R R5, SR_CTAID.X ;  /* 0x0000000000057919 */ /* 0x000e620000002500 */
[----:B0-----:R-:W-:-:S04]  /*0060*/  SHF.L.U32 R0, R7, 0x2, RZ ;  /* 0x0000000207007819 */ /* 0x001fc800000006ff */
[----:B------:R-:W-:-:S04]  /*0070*/  LOP3.LUT R0, R0, 0x3fc, RZ, 0xc0, !PT ;  /* 0x000003fc00007812 */ /* 0x000fc800078ec0ff */
[----:B------:R-:W-:Y:S01]  /*0080*/  ISETP.GE.U32.AND P1, PT, R0, 0x300, PT ;  /* 0x000003000000780c */ /* 0x000fe20003f26070 */
[----:B-1----:R-:W-:-:S04]  /*0090*/  IMAD R9, R5, 0x300, R0 ;  /* 0x0000030005097824 */ /* 0x002fc800078e0200 */
[----:B------:R-:W-:-:S08]  /*00a0*/  IMAD.WIDE R12, R9, R6, c[0x0][0x168] ;  /* 0x00005a00090c7625 */ /* 0x000fd000078e0206 */
[----:B------:R-:W2:Y:S01]  /*00b0*/  @!P1 LDG.E.64 R2, [R12.64] ;  /* 0x000000040c029981 */ /* 0x000ea2000c1e1b00 */
[C---:B------:R-:W-:Y:S02]  /*00c0*/  LOP3.LUT P2, RZ, R7.reuse, 0x1f, RZ, 0xc0, !PT ;  /* 0x0000001f07ff7812 */ /* 0x040fe4000784c0ff */
[C---:B------:R-:W-:Y:S02]  /*00d0*/  ISETP.GE.AND P3, PT, R7.reuse, 0x8, PT ;  /* 0x000000080700780c */ /* 0x040fe40003f66270 */
[----:B------:R-:W-:-:S04]  /*00e0*/  LOP3.LUT P0, RZ, R7, 0x7, RZ, 0xc0, !PT ;  /* 0x0000000707ff7812 */ /* 0x000fc8000780c0ff */
[----:B------:R-:W-:Y:S02]  /*00f0*/  ISETP.LT.AND P0, PT, R7, 0x8, !P0 ;  /* 0x000000080700780c */ /* 0x000fe40004701270 */
[C---:B--2---:R-:W-:Y:S02]  /*0100*/  PRMT R0, R2.reuse, 0x7632, R0 ;  /* 0x0000763202007816 */ /* 0x044fe40000000000 */
[----:B------:R-:W-:Y:S02]  /*0110*/  SHF.L.U32 R2, R2, 0x10, RZ ;  /* 0x0000001002027819 */ /* 0x000fe400000006ff */
[----:B------:R-:W-:Y:S02]  /*0120*/  SHF.L.U32 R17, R0, 0x10, RZ ;  /* 0x0000001000117819 */ /* 0x000fe400000006ff */
[C---:B------:R-:W-:Y:S02]  /*0130*/  PRMT R4, R3.reuse, 0x7632, R4 ;  /* 0x0000763203047816 */ /* 0x040fe40000000004 */
[----:B------:R-:W-:Y:S01]  /*0140*/  SHF.L.U32 R10, R3, 0x10, RZ ;  /* 0x00000010030a7819 */ /* 0x000fe200000006ff */
[----:B------:R-:W-:Y:S01]  /*0150*/  FADD R3, R2, R17 ;  /* 0x0000001102037221 */ /* 0x000fe20000000000 */
[----:B------:R-:W-:-:S03]  /*0160*/  SHF.L.U32 R4, R4, 0x10, RZ ;  /* 0x0000001004047819 */ /* 0x000fc600000006ff */
[----:B------:R-:W-:-:S04]  /*0170*/  FADD R3, R10, R3 ;  /* 0x000000030a037221 */ /* 0x000fc80000000000 */
[----:B------:R-:W-:-:S05]  /*0180*/  FADD R3, R4, R3 ;  /* 0x0000000304037221 */ /* 0x000fca0000000000 */
[----:B------:R-:W-:-:S05]  /*0190*/  FSEL R3, R3, RZ, !P1 ;  /* 0x000000ff03037208 */ /* 0x000fca0004800000 */
[----:B------:R-:W0:Y:S02]  /*01a0*/  SHFL.BFLY PT, R0, R3, 0x10, 0x1f ;  /* 0x0e001f0003007f89 */ /* 0x000e2400000e0000 */
[----:B0-----:R-:W-:-:S05]  /*01b0*/  FADD R0, R3, R0 ;  /* 0x0000000003007221 */ /* 0x001fca0000000000 */
[----:B------:R-:W0:Y:S02]  /*01c0*/  SHFL.BFLY PT, R11, R0, 0x8, 0x1f ;  /* 0x0d001f00000b7f89 */ /* 0x000e2400000e0000 */
[----:B0-----:R-:W-:-:S05]  /*01d0*/  FADD R11, R0, R11 ;  /* 0x0000000b000b7221 */ /* 0x001fca0000000000 */
[----:B------:R-:W0:Y:S02]  /*01e0*/  SHFL.BFLY PT, R12, R11, 0x4, 0x1f ;  /* 0x0c801f000b0c7f89 */ /* 0x000e2400000e0000 */
[----:B0-----:R-:W-:-:S05]  /*01f0*/  FADD R13, R11, R12 ;  /* 0x0000000c0b0d7221 */ /* 0x001fca0000000000 */
[----:B------:R-:W0:Y:S02]  /*0200*/  SHFL.BFLY PT, R12, R13, 0x2, 0x1f ;  /* 0x0c401f000d0c7f89 */ /* 0x000e2400000e0000 */
[----:B0-----:R-:W-:Y:S01]  /*0210*/  FADD R14, R13, R12 ;  /* 0x0000000c0d0e7221 */ /* 0x001fe20000000000 */
[----:B------:R-:W-:-:S04]  /*0220*/  SHF.R.U32.HI R12, RZ, 0x3, R7 ;  /* 0x00000003ff0c7819 */ /* 0x000fc80000011607 */
[----:B------:R-:W0:Y:S01]  /*0230*/  SHFL.BFLY PT, R15, R14, 0x1, 0x1f ;  /* 0x0c201f000e0f7f89 */ /* 0x000e2200000e0000 */
[----:B------:R-:W-:Y:S01]  /*0240*/  LOP3.LUT R12, R12, 0x1c, RZ, 0xc0, !PT ;  /* 0x0000001c0c0c7812 */ /* 0x000fe200078ec0ff */
[----:B0-----:R-:W-:-:S05]  /*0250*/  FADD R15, R14, R15 ;  /* 0x0000000f0e0f7221 */ /* 0x001fca0000000000 */
[----:B------:R-:W-:Y:S04]  /*0260*/  @!P2 STS [R12], R15 ;  /* 0x0000000f0c00a388 */ /* 0x000fe80000000800 */
[----:B------:R-:W-:Y:S06]  /*0270*/  BAR.SYNC.DEFER_BLOCKING 0x0 ;  /* 0x0000000000007b1d */ /* 0x000fec0000010000 */
[----:B------:R-:W0:Y:S04]  /*0280*/  @!P3 LDS R16, [R7.X4] ;  /* 0x000000000710b984 */ /* 0x000e280000004800 */
[----:B0-----:R-:W0:Y:S02]  /*0290*/  SHFL.BFLY PT, R3, R16, 0x4, 0x1f ;  /* 0x0c801f0010037f89 */ /* 0x001e2400000e0000 */
[----:B0-----:R-:W-:-:S05]  /*02a0*/  FADD R3, R16, R3 ;  /* 0x0000000310037221 */ /* 0x001fca0000000000 */
[----:B------:R-:W0:Y:S02]  /*02b0*/  SHFL.BFLY PT, R0, R3, 0x2, 0x1f ;  /* 0x0c401f0003007f89 */ /* 0x000e2400000e0000 */
[----:B0-----:R-:W-:-:S05]  /*02c0*/  FADD R13, R3, R0 ;  /* 0x00000000030d7221 */ /* 0x001fca0000000000 */
[----:B------:R-:W0:Y:S02]  /*02d0*/  SHFL.BFLY PT, R0, R13, 0x1, 0x1f ;  /* 0x0c201f000d007f89 */ /* 0x000e2400000e0000 */
[----:B0-----:R-:W-:-:S05]  /*02e0*/  FADD R14, R13, R0 ;  /* 0x000000000d0e7221 */ /* 0x001fca0000000000 */
[----:B------:R-:W-:Y:S04]  /*02f0*/  @P0 STS [R7.X4], R14 ;  /* 0x0000000e07000388 */ /* 0x000fe80000004800 */
[----:B------:R-:W-:Y:S06]  /*0300*/  BAR.SYNC.DEFER_BLOCKING 0x0 ;  /* 0x0000000000007b1d */ /* 0x000fec0000010000 */
[----:B------:R-:W0:Y:S02]  /*0310*/  LDS R0, [RZ] ;  /* 0x00000000ff007984 */ /* 0x000e240000000800 */
[----:B0-----:R-:W-:-:S04]  /*0320*/  FADD R0, RZ, R0 ;  /* 0x00000000ff007221 */ /* 0x001fc80000000000 */
[----:B------:R-:W-:-:S04]  /*0330*/  FMUL R11, R0, 0.001302083372138440609 ;  /* 0x3aaaaaab000b7820 */ /* 0x000fc80000400000 */
[--C-:B------:R-:W-:Y:S01]  /*0340*/  FADD R0, R17, -R11.reuse ;  /* 0x8000000b11007221 */ /* 0x100fe20000000000 */
[--C-:B------:R-:W-:Y:S01]  /*0350*/  FADD R2, R2, -R11.reuse ;  /* 0x8000000b02027221 */ /* 0x100fe20000000000 */
[--C-:B------:R-:W-:Y:S01]  /*0360*/  FADD R3, R10, -R11.reuse ;  /* 0x8000000b0a037221 */ /* 0x100fe20000000000 */
[----:B------:R-:W-:Y:S01]  /*0370*/  FADD R4, R4, -R11 ;  /* 0x8000000b04047221 */ /* 0x000fe20000000000 */
[----:B------:R-:W-:-:S04]  /*0380*/  FMUL R13, R0, R0 ;  /* 0x00000000000d7220 */ /* 0x000fc80000400000 */
[----:B------:R-:W-:-:S04]  /*0390*/  FFMA R10, R2, R2, R13 ;  /* 0x00000002020a7223 */ /* 0x000fc8000000000d */
[----:B------:R-:W-:-:S04]  /*03a0*/  FFMA R13, R3, R3, R10 ;  /* 0x00000003030d7223 */ /* 0x000fc8000000000a */
[----:B------:R-:W-:-:S05]  /*03b0*/  FFMA R13, R4, R4, R13 ;  /* 0x00000004040d7223 */ /* 0x000fca000000000d */
        /* <DEDUP_REMOVED lines=8> */
[----:B0-----:R-:W-:-:S05]  /*0440*/  FADD R17, R14, R17 ;  /* 0x000000110e117221 */ /* 0x001fca0000000000 */
[----:B------:R-:W0:Y:S02]  /*0450*/  SHFL.BFLY PT, R16, R17, 0x1, 0x1f ;  /* 0x0c201f0011107f89 */ /* 0x000e2400000e0000 */
[----:B0-----:R-:W-:Y:S02]  /*0460*/  FADD R19, R17, R16 ;  /* 0x0000001011137221 */ /* 0x001fe40000000000 */
[----:B------:R-:W-:Y:S06]  /*0470*/  BAR.SYNC.DEFER_BLOCKING 0x0 ;  /* 0x0000000000007b1d */ /* 0x000fec0000010000 */
[----:B------:R-:W-:Y:S04]  /*0480*/  @!P2 STS [R12], R19 ;  /* 0x000000130c00a388 */ /* 0x000fe80000000800 */
[----:B------:R-:W-:Y:S06]  /*0490*/  BAR.SYNC.DEFER_BLOCKING 0x0 ;  /* 0x0000000000007b1d */ /* 0x000fec0000010000 */
[----:B------:R-:W0:Y:S04]  /*04a0*/  @!P3 LDS R8, [R7.X4] ;  /* 0x000000000708b984 */ /* 0x000e280000004800 */
[----:B0-----:R-:W0:Y:S02]  /*04b0*/  SHFL.BFLY PT, R13, R8, 0x4, 0x1f ;  /* 0x0c801f00080d7f89 */ /* 0x001e2400000e0000 */
[----:B0-----:R-:W-:Y:S01]  /*04c0*/  FADD R13, R8, R13 ;  /* 0x0000000d080d7221 */ /* 0x001fe20000000000 */
[----:B------:R-:W-:-:S04]  /*04d0*/  MOV R8, 0x4 ;  /* 0x0000000400087802 */ /* 0x000fc80000000f00 */
[----:B------:R-:W0:Y:S02]  /*04e0*/  SHFL.BFLY PT, R10, R13, 0x2, 0x1f ;  /* 0x0c401f000d0a7f89 */ /* 0x000e2400000e0000 */
[----:B0-----:R-:W-:-:S05]  /*04f0*/  FADD R10, R13, R10 ;  /* 0x0000000a0d0a7221 */ /* 0x001fca0000000000 */
[----:B------:R-:W0:Y:S02]  /*0500*/  SHFL.BFLY PT, R15, R10, 0x1, 0x1f ;  /* 0x0c201f000a0f7f89 */ /* 0x000e2400000e0000 */
[----:B0-----:R-:W-:Y:S01]  /*0510*/  FADD R14, R10, R15 ;  /* 0x0000000f0a0e7221 */ /* 0x001fe20000000000 */
[----:B------:R-:W-:-:S04]  /*0520*/  MOV R15, 0x3aaaaaab ;  /* 0x3aaaaaab000f7802 */ /* 0x000fc80000000f00 */
[----:B------:R-:W-:Y:S04]  /*0530*/  @P0 STS [R7.X4], R14 ;  /* 0x0000000e07000388 */ /* 0x000fe80000004800 */
[----:B------:R-:W-:Y:S01]  /*0540*/  BAR.SYNC.DEFER_BLOCKING 0x0 ;  /* 0x0000000000007b1d */ /* 0x000fe20000010000 */
[----:B------:R-:W-:-:S05]  /*0550*/  LOP3.LUT P0, RZ, R7, 0xff, RZ, 0xc0, !PT ;  /* 0x000000ff07ff7812 */ /* 0x000fca000780c0ff */
[----:B------:R-:W0:Y:S02]  /*0560*/  LDS R12, [RZ] ;  /* 0x00000000ff0c7984 */ /* 0x000e240000000800 */
[----:B0-----:R-:W-:-:S04]  /*0570*/  FADD R12, RZ, R12 ;  /* 0x0000000cff0c7221 */ /* 0x001fc80000000000 */
[----:B------:R-:W-:-:S04]  /*0580*/  FFMA R12, R12, R15, 9.9999999747524270788e-07 ;  /* 0x358637bd0c0c7423 */ /* 0x000fc8000000000f */
[----:B------:R-:W0:Y:S02]  /*0590*/  MUFU.RSQ R15, R12 ;  /* 0x0000000c000f7308 */ /* 0x000e240000001400 */
[-C--:B0-----:R-:W-:Y:S01]  /*05a0*/  FFMA R2, R2, R15.reuse, RZ ;  /* 0x0000000f02027223 */ /* 0x081fe200000000ff */
[-C--:B------:R-:W-:Y:S01]  /*05b0*/  FFMA R13, R0, R15.reuse, RZ ;  /* 0x0000000f000d7223 */ /* 0x080fe200000000ff */
[-C--:B------:R-:W-:Y:S01]  /*05c0*/  FFMA R0, R3, R15.reuse, RZ ;  /* 0x0000000f03007223 */ /* 0x080fe200000000ff */
[----:B------:R-:W-:-:S03]  /*05d0*/  FFMA R7, R4, R15, RZ ;  /* 0x0000000f04077223 */ /* 0x000fc600000000ff */
[----:B------:R-:W-:Y:S01]  /*05e0*/  F2FP.BF16.PACK_AB R16, R13, R2 ;  /* 0x000000020d10723e */ /* 0x000fe200000010ff */
[----:B------:R-:W-:Y:S01]  /*05f0*/  IMAD.WIDE R2, R5, R8, c[0x0][0x160] ;  /* 0x0000580005027625 */ /* 0x000fe200078e0208 */
[----:B------:R-:W-:Y:S01]  /*0600*/  BAR.SYNC.DEFER_BLOCKING 0x0 ;  /* 0x0000000000007b1d */ /* 0x000fe20000010000 */
[----:B------:R-:W-:Y:S02]  /*0610*/  F2FP.BF16.PACK_AB R17, R7, R0 ;  /* 0x000000000711723e */ /* 0x000fe400000010ff */
[----:B------:R-:W-:-:S04]  /*0620*/  IMAD.WIDE R6, R9, R6, c[0x0][0x178] ;  /* 0x00005e0009067625 */ /* 0x000fc800078e0206 */
[----:B------:R-:W-:Y:S01]  /*0630*/  IMAD.WIDE R4, R5, R8, c[0x0][0x170] ;  /* 0x00005c0005047625 */ /* 0x000fe200078e0208 */
[----:B------:R0:W-:Y:S04]  /*0640*/  @!P0 STG.E [R2.64], R15 ;  /* 0x0000000f02008986 */ /* 0x0001e8000c101904 */
[----:B------:R0:W-:Y:S01]  /*0650*/  @!P1 STG.E.64 [R6.64], R16 ;  /* 0x0000001006009986 */ /* 0x0001e2000c101b04 */
[----:B------:R-:W-:Y:S05]  /*0660*/  @P0 EXIT ;  /* 0x000000000000094d */ /* 0x000fea0003800000 */
[----:B------:R-:W-:Y:S01]  /*0670*/  STG.E [R4.64], R11 ;  /* 0x0000000b04007986 */ /* 0x000fe2000c101904 */
[----:B------:R-:W-:Y:S05]  /*0680*/  EXIT ;  /* 0x000000000000794d */ /* 0x000fea0003800000 */
.L_x_0:
[----:B------:R-:W-:-:S00]  /*0690*/  BRA `(.L_x_0) ;  /* 0xfffffff000007947 */ /* 0x000fc0000383ffff */
[----:B------:R-:W-:-:S00]  /*06a0*/  NOP ;  /* 0x0000000000007918 */ /* 0x000fc00000000000 */
        /* <DEDUP_REMOVED lines=13> */
.L_x_1:


//--------------------- .nv.global.init           --------------------------
	.section	.nv.global.init,"aw",@progbits
.nv.global.init:
	.type		_$_str,@object
	.size		_$_str,(.L_0 - _$_str)
_$_str:
        /*0000*/ 	.byte	0x5f, 0x5f, 0x43, 0x55, 0x44, 0x41, 0x5f, 0x46, 0x54, 0x5a, 0x00
.L_0:


//--------------------- .nv.shared.triton_per_fused__to_copy_add_mul_native_layer_norm_7 --------------------------
	.section	.nv.shared.triton_per_fused__to_copy_add_mul_native_layer_norm_7,"aw",@nobits
	.sectionflags	@""
	.align	16
